	.headerflags	@"EF_CUDA_TEXMODE_UNIFIED EF_CUDA_64BIT_ADDRESS EF_CUDA_ACCELERATORS EF_CUDA_SM90 EF_CUDA_VIRTUAL_SM(EF_CUDA_SM90)"
	.elftype	@"ET_EXEC"


//--------------------- .nv.info                  --------------------------
	.section	.nv.info,"",@"SHT_CUDA_INFO"
	.align	4


	//----- nvinfo : EIATTR_REGCOUNT
	.align		4
        /*0000*/ 	.byte	0x04, 0x2f
        /*0002*/ 	.short	(.L_3 - .L_2)
	.align		4
.L_2:
        /*0004*/ 	.word	index@(triton_poi_fused__native_batch_norm_legit_no_training_7)
        /*0008*/ 	.word	0x00000012


	//----- nvinfo : EIATTR_MIN_STACK_SIZE
	.align		4
.L_3:
        /*000c*/ 	.byte	0x04, 0x12
        /*000e*/ 	.short	(.L_5 - .L_4)
	.align		4
.L_4:
        /*0010*/ 	.word	index@(triton_poi_fused__native_batch_norm_legit_no_training_7)
        /*0014*/ 	.word	0x00000000


	//----- nvinfo : EIATTR_FRAME_SIZE
	.align		4
.L_5:
        /*0018*/ 	.byte	0x04, 0x11
        /*001a*/ 	.short	(.L_7 - .L_6)
	.align		4
.L_6:
        /*001c*/ 	.word	index@(triton_poi_fused__native_batch_norm_legit_no_training_7)
        /*0020*/ 	.word	0x00000000


	//----- nvinfo : EIATTR_MIN_STACK_SIZE
	.align		4
.L_7:
        /*0024*/ 	.byte	0x04, 0x12
        /*0026*/ 	.short	(.L_9 - .L_8)
	.align		4
.L_8:
        /*0028*/ 	.word	index@(triton_poi_fused__native_batch_norm_legit_no_training_7)
        /*002c*/ 	.word	0x00000000
.L_9:


//--------------------- .nv.info.triton_poi_fused__native_batch_norm_legit_no_training_7 --------------------------
	.section	.nv.info.triton_poi_fused__native_batch_norm_legit_no_training_7,"",@"SHT_CUDA_INFO"
	.sectionflags	@""
	.align	4


	//----- nvinfo : EIATTR_CUDA_API_VERSION
	.align		4
        /*0000*/ 	.byte	0x04, 0x37
        /*0002*/ 	.short	(.L_11 - .L_10)
.L_10:
        /*0004*/ 	.word	0x0000007c


	//----- nvinfo : EIATTR_KPARAM_INFO
	.align		4
.L_11:
        /*0008*/ 	.byte	0x04, 0x17
        /*000a*/ 	.short	(.L_13 - .L_12)
.L_12:
        /*000c*/ 	.word	0x00000000
        /*0010*/ 	.short	0x0006
        /*0012*/ 	.short	0x0030
        /*0014*/ 	.byte	0x00, 0xf0, 0x11, 0x00


	//----- nvinfo : EIATTR_KPARAM_INFO
	.align		4
.L_13:
        /*0018*/ 	.byte	0x04, 0x17
        /*001a*/ 	.short	(.L_15 - .L_14)
.L_14:
        /*001c*/ 	.word	0x00000000
        /*0020*/ 	.short	0x0005
        /*0022*/ 	.short	0x0028
        /*0024*/ 	.byte	0x00, 0xf4, 0x21, 0x00


	//----- nvinfo : EIATTR_KPARAM_INFO
	.align		4
.L_15:
        /*0028*/ 	.byte	0x04, 0x17
        /*002a*/ 	.short	(.L_17 - .L_16)
.L_16:
        /*002c*/ 	.word	0x00000000
        /*0030*/ 	.short	0x0004
        /*0032*/ 	.short	0x0020
        /*0034*/ 	.byte	0x00, 0xf4, 0x21, 0x00


	//----- nvinfo : EIATTR_KPARAM_INFO
	.align		4
.L_17:
        /*0038*/ 	.byte	0x04, 0x17
        /*003a*/ 	.short	(.L_19 - .L_18)
.L_18:
        /*003c*/ 	.word	0x00000000
        /*0040*/ 	.short	0x0003
        /*0042*/ 	.short	0x0018
        /*0044*/ 	.byte	0x00, 0xf4, 0x21, 0x00


	//----- nvinfo : EIATTR_KPARAM_INFO
	.align		4
.L_19:
        /*0048*/ 	.byte	0x04, 0x17
        /*004a*/ 	.short	(.L_21 - .L_20)
.L_20:
        /*004c*/ 	.word	0x00000000
        /*0050*/ 	.short	0x0002
        /*0052*/ 	.short	0x0010
        /*0054*/ 	.byte	0x00, 0xf4, 0x21, 0x00


	//----- nvinfo : EIATTR_KPARAM_INFO
	.align		4
.L_21:
        /*0058*/ 	.byte	0x04, 0x17
        /*005a*/ 	.short	(.L_23 - .L_22)
.L_22:
        /*005c*/ 	.word	0x00000000
        /*0060*/ 	.short	0x0001
        /*0062*/ 	.short	0x0008
        /*0064*/ 	.byte	0x00, 0xf4, 0x21, 0x00


	//----- nvinfo : EIATTR_KPARAM_INFO
	.align		4
.L_23:
        /*0068*/ 	.byte	0x04, 0x17
        /*006a*/ 	.short	(.L_25 - .L_24)
.L_24:
        /*006c*/ 	.word	0x00000000
        /*0070*/ 	.short	0x0000
        /*0072*/ 	.short	0x0000
        /*0074*/ 	.byte	0x00, 0xf4, 0x21, 0x00


	//----- nvinfo : EIATTR_SPARSE_MMA_MASK
	.align		4
.L_25:
        /*0078*/ 	.byte	0x03, 0x50
        /*007a*/ 	.short	0x0000


	//----- nvinfo : EIATTR_MAXREG_COUNT
	.align		4
        /*007c*/ 	.byte	0x03, 0x1b
        /*007e*/ 	.short	0x00ff


	//----- nvinfo : EIATTR_EXIT_INSTR_OFFSETS
	.align		4
        /*0080*/ 	.byte	0x04, 0x1c
        /*0082*/ 	.short	(.L_27 - .L_26)


	//   ....[0]....
.L_26:
        /*0084*/ 	.word	0x00000390


	//----- nvinfo : EIATTR_REQNTID
	.align		4
.L_27:
        /*0088*/ 	.byte	0x04, 0x10
        /*008a*/ 	.short	(.L_29 - .L_28)
.L_28:
        /*008c*/ 	.word	0x00000100
        /*0090*/ 	.word	0x00000001
        /*0094*/ 	.word	0x00000001


	//----- nvinfo : EIATTR_CBANK_PARAM_SIZE
	.align		4
.L_29:
        /*0098*/ 	.byte	0x03, 0x19
        /*009a*/ 	.short	0x0034


	//----- nvinfo : EIATTR_PARAM_CBANK
	.align		4
        /*009c*/ 	.byte	0x04, 0x0a
        /*009e*/ 	.short	(.L_31 - .L_30)
	.align		4
.L_30:
        /*00a0*/ 	.word	index@(.nv.constant0.triton_poi_fused__native_batch_norm_legit_no_training_7)
        /*00a4*/ 	.short	0x0210
        /*00a6*/ 	.short	0x0034


	//----- nvinfo : EIATTR_SW_WAR
	.align		4
.L_31:
        /*00a8*/ 	.byte	0x04, 0x36
        /*00aa*/ 	.short	(.L_33 - .L_32)
.L_32:
        /*00ac*/ 	.word	0x00000008
.L_33:


//--------------------- .nv.callgraph             --------------------------
	.section	.nv.callgraph,"",@"SHT_CUDA_CALLGRAPH"
	.align	4
	.sectionentsize	8
	.align		4
        /*0000*/ 	.word	0x00000000
	.align		4
        /*0004*/ 	.word	0xffffffff
	.align		4
        /*0008*/ 	.word	0x00000000
	.align		4
        /*000c*/ 	.word	0xfffffffe
	.align		4
        /*0010*/ 	.word	0x00000000
	.align		4
        /*0014*/ 	.word	0xfffffffd
	.align		4
        /*0018*/ 	.word	0x00000000
	.align		4
        /*001c*/ 	.word	0xfffffffc


//--------------------- .nv.constant4             --------------------------
	.section	.nv.constant4,"a",@progbits
	.align	8
	.align		8
.nv.constant4:
        /*0000*/ 	.dword	_$_str
	.align		8
        /*0008*/ 	.dword	_$_str_$_2


//--------------------- .text.triton_poi_fused__native_batch_norm_legit_no_training_7 --------------------------
	.section	.text.triton_poi_fused__native_batch_norm_legit_no_training_7,"ax",@progbits
	.align	128
        .global         triton_poi_fused__native_batch_norm_legit_no_training_7
        .type           triton_poi_fused__native_batch_norm_legit_no_training_7,@function
        .size           triton_poi_fused__native_batch_norm_legit_no_training_7,(.L_x_1 - triton_poi_fused__native_batch_norm_legit_no_training_7)
        .other          triton_poi_fused__native_batch_norm_legit_no_training_7,@"STO_CUDA_ENTRY STV_DEFAULT"
triton_poi_fused__native_batch_norm_legit_no_training_7:
.text.triton_poi_fused__native_batch_norm_legit_no_training_7:
[----:B------:R-:W-:Y:S01]  /*0000*/  LDC R1, c[0x0][0x28] ;  /* 0x00000a00ff017b82 */ /* 0x000fe20000000800 */
[----:B------:R-:W1:Y:S07]  /*0010*/  S2R R0, SR_TID.X ;  /* 0x0000000000007919 */ /* 0x000e6e0000002100 */
[----:B------:R-:W2:Y:S01]  /*0020*/  LDC.64 R2, c[0x0][0x220] ;  /* 0x00008800ff027b82 */ /* 0x000ea20000000a00 */
[----:B------:R-:W-:Y:S01]  /*0030*/  ULDC.64 UR4, c[0x0][0x208] ;  /* 0x0000820000047ab9 */ /* 0x000fe20000000a00 */
[----:B------:R-:W3:Y:S06]  /*0040*/  S2R R7, SR_CTAID.X ;  /* 0x0000000000077919 */ /* 0x000eec0000002500 */
[----:B------:R-:W4:Y:S08]  /*0050*/  LDC.64 R8, c[0x0][0x228] ;  /* 0x00008a00ff087b82 */ /* 0x000f300000000a00 */
[----:B------:R-:W5:Y:S01]  /*0060*/  LDC.64 R10, c[0x0][0x230] ;  /* 0x00008c00ff0a7b82 */ /* 0x000f620000000a00 */
[----:B-1----:R-:W-:-:S02]  /*0070*/  SHF.L.U32 R0, R0, 0x1, RZ ;  /* 0x0000000100007819 */ /* 0x002fc400000006ff */
[----:B---3--:R-:W-:Y:S02]  /*0080*/  SHF.R.S32.HI R5, RZ, 0x16, R7 ;  /* 0x00000016ff057819 */ /* 0x008fe40000011407 */
[----:B------:R-:W-:Y:S02]  /*0090*/  LOP3.LUT R0, R0, 0x1fe, RZ, 0xc0, !PT ;  /* 0x000001fe00007812 */ /* 0x000fe400078ec0ff */
[----:B------:R-:W-:Y:S02]  /*00a0*/  SGXT R5, R5, 0x1 ;  /* 0x000000010505781a */ /* 0x000fe40000000200 */
[----:B------:R-:W-:Y:S02]  /*00b0*/  LEA R0, R7, R0, 0x9 ;  /* 0x0000000007007211 */ /* 0x000fe400078e48ff */
[----:B------:R-:W1:Y:S02]  /*00c0*/  LDC.64 R6, c[0x0][0x218] ;  /* 0x00008600ff067b82 */ /* 0x000e640000000a00 */
[----:B------:R-:W-:-:S04]  /*00d0*/  LEA.HI R5, R5, R0, RZ, 0x5 ;  /* 0x0000000005057211 */ /* 0x000fc800078f28ff */
[----:B------:R-:W-:-:S04]  /*00e0*/  LOP3.LUT R5, R5, 0xffffffe0, RZ, 0xc0, !PT ;  /* 0xffffffe005057812 */ /* 0x000fc800078ec0ff */
[----:B------:R-:W-:Y:S02]  /*00f0*/  IADD3 R13, R0, -R5, RZ ;  /* 0x80000005000d7210 */ /* 0x000fe40007ffe0ff */
[----:B------:R-:W3:Y:S03]  /*0100*/  LDC.64 R4, c[0x0][0x210] ;  /* 0x00008400ff047b82 */ /* 0x000ee60000000a00 */
[----:B--2---:R-:W-:-:S06]  /*0110*/  IMAD.WIDE R2, R13, 0x4, R2 ;  /* 0x000000040d027825 */ /* 0x004fcc00078e0202 */
[----:B------:R-:W2:Y:S01]  /*0120*/  LDG.E.EL.64 R2, desc[UR4][R2.64] ;  /* 0x0000000402027981 */ /* 0x000ea2000c2e1b00 */
[----:B-1----:R-:W-:-:S06]  /*0130*/  IMAD.WIDE R6, R13, 0x4, R6 ;  /* 0x000000040d067825 */ /* 0x002fcc00078e0206 */
[----:B------:R-:W2:Y:S01]  /*0140*/  LDG.E.EL.64 R6, desc[UR4][R6.64] ;  /* 0x0000000406067981 */ /* 0x000ea2000c2e1b00 */
[----:B---3--:R-:W-:-:S06]  /*0150*/  IMAD.WIDE R4, R0, 0x4, R4 ;  /* 0x0000000400047825 */ /* 0x008fcc00078e0204 */
[----:B------:R-:W3:Y:S01]  /*0160*/  LDG.E.64 R4, desc[UR4][R4.64] ;  /* 0x0000000404047981 */ /* 0x000ee2000c1e1b00 */
[----:B----4-:R-:W-:-:S04]  /*0170*/  IMAD.WIDE R8, R13, 0x4, R8 ;  /* 0x000000040d087825 */ /* 0x010fc800078e0208 */
[----:B-----5:R-:W-:Y:S02]  /*0180*/  IMAD.WIDE R10, R13, 0x4, R10 ;  /* 0x000000040d0a7825 */ /* 0x020fe400078e020a */
[----:B------:R-:W4:Y:S04]  /*0190*/  LDG.E.EL.64 R8, desc[UR4][R8.64] ;  /* 0x0000000408087981 */ /* 0x000f28000c2e1b00 */
[----:B------:R-:W4:Y:S01]  /*01a0*/  LDG.E.EL.64 R10, desc[UR4][R10.64] ;  /* 0x000000040a0a7981 */ /* 0x000f22000c2e1b00 */
[----:B------:R-:W-:Y:S01]  /*01b0*/  HFMA2.MMA R15, -RZ, RZ, 1.625, 0 ;  /* 0x3e800000ff0f7435 */ /* 0x000fe200000001ff */
[----:B--2---:R-:W-:Y:S01]  /*01c0*/  FADD R2, R2, 9.9999997473787516356e-06 ;  /* 0x3727c5ac02027421 */ /* 0x004fe20000000000 */
[----:B------:R-:W-:-:S03]  /*01d0*/  FADD R12, R3, 9.9999997473787516356e-06 ;  /* 0x3727c5ac030c7421 */ /* 0x000fc60000000000 */
[----:B------:R1:W2:Y:S08]  /*01e0*/  MUFU.SQRT R13, R2 ;  /* 0x00000002000d7308 */ /* 0x0002b00000002000 */
[----:B------:R-:W5:Y:S01]  /*01f0*/  MUFU.SQRT R14, R12 ;  /* 0x0000000c000e7308 */ /* 0x000f620000002000 */
[----:B-1----:R-:W1:Y:S01]  /*0200*/  LDC.64 R2, c[0x0][0x238] ;  /* 0x00008e00ff027b82 */ /* 0x002e620000000a00 */
[----:B--2---:R-:W-:-:S02]  /*0210*/  FSETP.GT.AND P0, PT, R13, 8.50705917302346158658e+37, PT ;  /* 0x7e8000000d00780b */ /* 0x004fc40003f04000 */
[----:B------:R-:W-:Y:S02]  /*0220*/  FSETP.GEU.AND P2, PT, R13, 1.175494350822287508e-38, PT ;  /* 0x008000000d00780b */ /* 0x000fe40003f4e000 */
[C---:B-----5:R-:W-:Y:S02]  /*0230*/  FSETP.GT.AND P1, PT, R14.reuse, 8.50705917302346158658e+37, PT ;  /* 0x7e8000000e00780b */ /* 0x060fe40003f24000 */
[----:B------:R-:W-:-:S07]  /*0240*/  FSETP.GEU.AND P3, PT, R14, 1.175494350822287508e-38, PT ;  /* 0x008000000e00780b */ /* 0x000fce0003f6e000 */
[----:B------:R-:W-:-:S04]  /*0250*/  @P0 FMUL R13, R13, 0.25 ;  /* 0x3e8000000d0d0820 */ /* 0x000fc80000400000 */
[----:B------:R-:W-:Y:S01]  /*0260*/  @!P2 FMUL R13, R13, 16777216 ;  /* 0x4b8000000d0da820 */ /* 0x000fe20000400000 */
[----:B------:R-:W-:-:S04]  /*0270*/  @P1 FMUL R14, R14, 0.25 ;  /* 0x3e8000000e0e1820 */ /* 0x000fc80000400000 */
[----:B------:R-:W-:Y:S01]  /*0280*/  @!P3 FMUL R14, R14, 16777216 ;  /* 0x4b8000000e0eb820 */ /* 0x000fe20000400000 */
[----:B------:R-:W2:Y:S01]  /*0290*/  MUFU.RCP R13, R13 ;  /* 0x0000000d000d7308 */ /* 0x000ea20000001000 */
[----:B------:R-:W-:-:S07]  /*02a0*/  FSEL R12, R15, 1, P0 ;  /* 0x3f8000000f0c7808 */ /* 0x000fce0000000000 */
[----:B------:R-:W5:Y:S01]  /*02b0*/  MUFU.RCP R14, R14 ;  /* 0x0000000e000e7308 */ /* 0x000f620000001000 */
[----:B------:R-:W-:Y:S01]  /*02c0*/  FSEL R15, R15, 1, P1 ;  /* 0x3f8000000f0f7808 */ /* 0x000fe20000800000 */
[----:B------:R-:W-:Y:S01]  /*02d0*/  @!P2 FMUL R12, R12, 16777216 ;  /* 0x4b8000000c0ca820 */ /* 0x000fe20000400000 */
[----:B---3--:R-:W-:-:S03]  /*02e0*/  FADD R4, R4, -R6 ;  /* 0x8000000604047221 */ /* 0x008fc60000000000 */
[----:B------:R-:W-:Y:S01]  /*02f0*/  @!P3 FMUL R15, R15, 16777216 ;  /* 0x4b8000000f0fb820 */ /* 0x000fe20000400000 */
[----:B------:R-:W-:Y:S01]  /*0300*/  FADD R5, R5, -R7 ;  /* 0x8000000705057221 */ /* 0x000fe20000000000 */
[----:B--2---:R-:W-:Y:S02]  /*0310*/  FMUL R13, R13, R12 ;  /* 0x0000000c0d0d7220 */ /* 0x004fe40000400000 */
[----:B-----5:R-:W-:Y:S02]  /*0320*/  FMUL R6, R14, R15 ;  /* 0x0000000f0e067220 */ /* 0x020fe40000400000 */
[----:B------:R-:W-:Y:S02]  /*0330*/  FMUL R13, R4, R13 ;  /* 0x0000000d040d7220 */ /* 0x000fe40000400000 */
[----:B------:R-:W-:Y:S01]  /*0340*/  FMUL R6, R5, R6 ;  /* 0x0000000605067220 */ /* 0x000fe20000400000 */
[----:B-1----:R-:W-:-:S04]  /*0350*/  IMAD.WIDE R2, R0, 0x4, R2 ;  /* 0x0000000400027825 */ /* 0x002fc800078e0202 */
[----:B----4-:R-:W-:Y:S01]  /*0360*/  FFMA R8, R8, R13, R10 ;  /* 0x0000000d08087223 */ /* 0x010fe2000000000a */
[----:B------:R-:W-:-:S05]  /*0370*/  FFMA R9, R9, R6, R11 ;  /* 0x0000000609097223 */ /* 0x000fca000000000b */
[----:B------:R-:W-:Y:S01]  /*0380*/  STG.E.64 desc[UR4][R2.64], R8 ;  /* 0x0000000802007986 */ /* 0x000fe2000c101b04 */
[----:B------:R-:W-:Y:S05]  /*0390*/  EXIT ;  /* 0x000000000000794d */ /* 0x000fea0003800000 */
.L_x_0:
[----:B------:R-:W-:-:S00]  /*03a0*/  BRA `(.L_x_0) ;  /* 0xfffffffc00fc7947 */ /* 0x000fc0000383ffff */
[----:B------:R-:W-:-:S00]  /*03b0*/  NOP ;  /* 0x0000000000007918 */ /* 0x000fc00000000000 */
        /* <DEDUP_REMOVED lines=12> */
.L_x_1:


//--------------------- .nv.global.init           --------------------------
	.section	.nv.global.init,"aw",@progbits
.nv.global.init:
	.type		_$_str,@object
	.size		_$_str,(_$_str_$_2 - _$_str)
_$_str:
        /*0000*/ 	.byte	0x5f, 0x5f, 0x43, 0x55, 0x44, 0x41, 0x5f, 0x46, 0x54, 0x5a, 0x00
	.type		_$_str_$_2,@object
	.size		_$_str_$_2,(.L_1 - _$_str_$_2)
_$_str_$_2:
        /*000b*/ 	.byte	0x5f, 0x5f, 0x43, 0x55, 0x44, 0x41, 0x5f, 0x50, 0x52, 0x45, 0x43, 0x5f, 0x53, 0x51, 0x52, 0x54
        /*001b*/ 	.byte	0x00
.L_1:


//--------------------- .nv.constant0.triton_poi_fused__native_batch_norm_legit_no_training_7 --------------------------
	.section	.nv.constant0.triton_poi_fused__native_batch_norm_legit_no_training_7,"a",@progbits
	.sectionflags	@""
	.align	4
.nv.constant0.triton_poi_fused__native_batch_norm_legit_no_training_7:
	.zero		580
